//
// Generated by NVIDIA NVVM Compiler
//
// Compiler Build ID: CL-36424714
// Cuda compilation tools, release 13.0, V13.0.88
// Based on NVVM 20.0.0
//

.version 9.0
.target sm_100
.address_size 64

	// .globl	_Z28preprocess_bgr_to_chw_kernelPKhiiiPfii

.visible .entry _Z28preprocess_bgr_to_chw_kernelPKhiiiPfii(
	.param .u64 .ptr .align 1 _Z28preprocess_bgr_to_chw_kernelPKhiiiPfii_param_0,
	.param .u32 _Z28preprocess_bgr_to_chw_kernelPKhiiiPfii_param_1,
	.param .u32 _Z28preprocess_bgr_to_chw_kernelPKhiiiPfii_param_2,
	.param .u32 _Z28preprocess_bgr_to_chw_kernelPKhiiiPfii_param_3,
	.param .u64 .ptr .align 1 _Z28preprocess_bgr_to_chw_kernelPKhiiiPfii_param_4,
	.param .u32 _Z28preprocess_bgr_to_chw_kernelPKhiiiPfii_param_5,
	.param .u32 _Z28preprocess_bgr_to_chw_kernelPKhiiiPfii_param_6
)
{
	.reg .pred 	%p<4>;
	.reg .b16 	%rs<25>;
	.reg .b32 	%r<36>;
	.reg .b32 	%f<53>;
	.reg .b64 	%rd<24>;

	ld.param.u32 	%r3, [_Z28preprocess_bgr_to_chw_kernelPKhiiiPfii_param_1];
	ld.param.u32 	%r4, [_Z28preprocess_bgr_to_chw_kernelPKhiiiPfii_param_2];
	ld.param.u32 	%r5, [_Z28preprocess_bgr_to_chw_kernelPKhiiiPfii_param_3];
	ld.param.u32 	%r6, [_Z28preprocess_bgr_to_chw_kernelPKhiiiPfii_param_5];
	ld.param.u32 	%r8, [_Z28preprocess_bgr_to_chw_kernelPKhiiiPfii_param_6];
	mov.u32 	%r9, %ctaid.x;
	mov.u32 	%r10, %ntid.x;
	mov.u32 	%r11, %tid.x;
	mad.lo.s32 	%r1, %r9, %r10, %r11;
	mov.u32 	%r12, %ctaid.y;
	mov.u32 	%r13, %ntid.y;
	mov.u32 	%r14, %tid.y;
	mad.lo.s32 	%r15, %r12, %r13, %r14;
	setp.ge.s32 	%p1, %r1, %r6;
	setp.ge.s32 	%p2, %r15, %r8;
	or.pred  	%p3, %p1, %p2;
	@%p3 bra 	$L__BB0_2;
	ld.param.u64 	%rd23, [_Z28preprocess_bgr_to_chw_kernelPKhiiiPfii_param_4];
	ld.param.u64 	%rd22, [_Z28preprocess_bgr_to_chw_kernelPKhiiiPfii_param_0];
	cvta.to.global.u64 	%rd3, %rd22;
	cvta.to.global.u64 	%rd4, %rd23;
	cvt.rn.f32.s32 	%f1, %r3;
	cvt.rn.f32.s32 	%f2, %r6;
	div.rn.f32 	%f3, %f1, %f2;
	cvt.rn.f32.s32 	%f4, %r4;
	cvt.rn.f32.u32 	%f5, %r8;
	div.rn.f32 	%f6, %f4, %f5;
	cvt.rn.f32.s32 	%f7, %r1;
	add.f32 	%f8, %f7, 0f3F000000;
	fma.rn.f32 	%f9, %f8, %f3, 0fBF000000;
	cvt.rn.f32.u32 	%f10, %r15;
	add.f32 	%f11, %f10, 0f3F000000;
	fma.rn.f32 	%f12, %f11, %f6, 0fBF000000;
	cvt.rmi.f32.f32 	%f13, %f9;
	cvt.rzi.s32.f32 	%r16, %f13;
	cvt.rmi.f32.f32 	%f14, %f12;
	cvt.rzi.s32.f32 	%r17, %f14;
	add.s32 	%r18, %r16, 1;
	add.s32 	%r19, %r17, 1;
	add.s32 	%r20, %r3, -1;
	min.s32 	%r21, %r16, %r20;
	max.s32 	%r22, %r21, 0;
	add.s32 	%r23, %r4, -1;
	min.s32 	%r24, %r17, %r23;
	max.s32 	%r25, %r24, 0;
	min.s32 	%r26, %r18, %r20;
	max.s32 	%r27, %r26, 0;
	min.s32 	%r28, %r19, %r23;
	max.s32 	%r29, %r28, 0;
	cvt.rn.f32.u32 	%f15, %r22;
	sub.f32 	%f16, %f9, %f15;
	cvt.rn.f32.u32 	%f17, %r25;
	sub.f32 	%f18, %f12, %f17;
	mov.f32 	%f19, 0f3F800000;
	sub.f32 	%f20, %f19, %f16;
	sub.f32 	%f21, %f19, %f18;
	mul.f32 	%f22, %f20, %f21;
	mul.f32 	%f23, %f20, %f18;
	mul.f32 	%f24, %f16, %f21;
	mul.f32 	%f25, %f16, %f18;
	mul.lo.s32 	%r30, %r25, %r5;
	cvt.s64.s32 	%rd5, %r30;
	mul.lo.s32 	%r31, %r22, 3;
	cvt.u64.u32 	%rd6, %r31;
	add.s64 	%rd7, %rd5, %rd6;
	add.s64 	%rd8, %rd3, %rd7;
	ld.global.nc.u8 	%rs1, [%rd8];
	cvt.u16.u8 	%rs2, %rs1;
	cvt.rn.f32.u16 	%f26, %rs2;
	ld.global.nc.u8 	%rs3, [%rd8+1];
	cvt.u16.u8 	%rs4, %rs3;
	cvt.rn.f32.u16 	%f27, %rs4;
	ld.global.nc.u8 	%rs5, [%rd8+2];
	cvt.u16.u8 	%rs6, %rs5;
	cvt.rn.f32.u16 	%f28, %rs6;
	mul.lo.s32 	%r32, %r29, %r5;
	cvt.s64.s32 	%rd9, %r32;
	add.s64 	%rd10, %rd9, %rd6;
	add.s64 	%rd11, %rd3, %rd10;
	ld.global.nc.u8 	%rs7, [%rd11];
	cvt.u16.u8 	%rs8, %rs7;
	cvt.rn.f32.u16 	%f29, %rs8;
	ld.global.nc.u8 	%rs9, [%rd11+1];
	cvt.u16.u8 	%rs10, %rs9;
	cvt.rn.f32.u16 	%f30, %rs10;
	ld.global.nc.u8 	%rs11, [%rd11+2];
	cvt.u16.u8 	%rs12, %rs11;
	cvt.rn.f32.u16 	%f31, %rs12;
	mul.lo.s32 	%r33, %r27, 3;
	cvt.u64.u32 	%rd12, %r33;
	add.s64 	%rd13, %rd5, %rd12;
	add.s64 	%rd14, %rd3, %rd13;
	ld.global.nc.u8 	%rs13, [%rd14];
	cvt.u16.u8 	%rs14, %rs13;
	cvt.rn.f32.u16 	%f32, %rs14;
	ld.global.nc.u8 	%rs15, [%rd14+1];
	cvt.u16.u8 	%rs16, %rs15;
	cvt.rn.f32.u16 	%f33, %rs16;
	ld.global.nc.u8 	%rs17, [%rd14+2];
	cvt.u16.u8 	%rs18, %rs17;
	cvt.rn.f32.u16 	%f34, %rs18;
	add.s64 	%rd15, %rd9, %rd12;
	add.s64 	%rd16, %rd3, %rd15;
	ld.global.nc.u8 	%rs19, [%rd16];
	cvt.u16.u8 	%rs20, %rs19;
	cvt.rn.f32.u16 	%f35, %rs20;
	ld.global.nc.u8 	%rs21, [%rd16+1];
	cvt.u16.u8 	%rs22, %rs21;
	cvt.rn.f32.u16 	%f36, %rs22;
	ld.global.nc.u8 	%rs23, [%rd16+2];
	cvt.u16.u8 	%rs24, %rs23;
	cvt.rn.f32.u16 	%f37, %rs24;
	mul.f32 	%f38, %f23, %f29;
	fma.rn.f32 	%f39, %f22, %f26, %f38;
	fma.rn.f32 	%f40, %f24, %f32, %f39;
	fma.rn.f32 	%f41, %f25, %f35, %f40;
	mul.f32 	%f42, %f23, %f30;
	fma.rn.f32 	%f43, %f22, %f27, %f42;
	fma.rn.f32 	%f44, %f24, %f33, %f43;
	fma.rn.f32 	%f45, %f25, %f36, %f44;
	mul.f32 	%f46, %f23, %f31;
	fma.rn.f32 	%f47, %f22, %f28, %f46;
	fma.rn.f32 	%f48, %f24, %f34, %f47;
	fma.rn.f32 	%f49, %f25, %f37, %f48;
	mul.f32 	%f50, %f41, 0f3B808081;
	mul.f32 	%f51, %f45, 0f3B808081;
	mul.f32 	%f52, %f49, 0f3B808081;
	mad.lo.s32 	%r34, %r6, %r15, %r1;
	mul.lo.s32 	%r35, %r8, %r6;
	mul.wide.s32 	%rd17, %r34, 4;
	add.s64 	%rd18, %rd4, %rd17;
	st.global.f32 	[%rd18], %f52;
	mul.wide.s32 	%rd19, %r35, 4;
	add.s64 	%rd20, %rd18, %rd19;
	st.global.f32 	[%rd20], %f51;
	add.s64 	%rd21, %rd20, %rd19;
	st.global.f32 	[%rd21], %f50;
$L__BB0_2:
	ret;

}


// ===== COMPILED SASS (sm_100) =====

	.target	sm_100

	.elftype	@"ET_EXEC"


//--------------------- .note.nv.tkinfo           --------------------------
	.section	.note.nv.tkinfo,"",@"SHT_NOTE"
	.sectionflags	@"SHF_NOTE_NV_TKINFO"
	.tkinfo
        /*0018*/ 	.word	0x00000002
        /*0030*/ 	.string	""
        /*0030*/ 	.string	"ptxas"
        /*0030*/ 	.string	"Cuda compilation tools, release 13.0, V13.0.88"
        /*0030*/ 	.string	"Build cuda_13.0.r13.0/compiler.36424714_0"
        /*0030*/ 	.string	"-arch sm_100 -m 64 "



//--------------------- .note.nv.cuinfo           --------------------------
	.section	.note.nv.cuinfo,"",@"SHT_NOTE"
	.sectionflags	@"SHF_NOTE_NV_CUINFO"
        /*0018*/ 	.short	0x0002
        /*001a*/ 	.short	0x0064
        /*001c*/ 	.short	0x0082
	.zero		2


//--------------------- .nv.info                  --------------------------
	.section	.nv.info,"",@"SHT_CUDA_INFO"
	.align	4


	//----- nvinfo : EIATTR_REGCOUNT
	.align		4
        /*0000*/ 	.byte	0x04, 0x2f
        /*0002*/ 	.short	(.L_1 - .L_0)
	.align		4
.L_0:
        /*0004*/ 	.word	index@(_Z28preprocess_bgr_to_chw_kernelPKhiiiPfii)
        /*0008*/ 	.word	0x0000001d


	//----- nvinfo : EIATTR_FRAME_SIZE
	.align		4
.L_1:
        /*000c*/ 	.byte	0x04, 0x11
        /*000e*/ 	.short	(.L_3 - .L_2)
	.align		4
.L_2:
        /*0010*/ 	.word	index@($__internal_0_$__cuda_sm3x_div_rn_noftz_f32_slowpath)
        /*0014*/ 	.word	0x00000000


	//----- nvinfo : EIATTR_FRAME_SIZE
	.align		4
.L_3:
        /*0018*/ 	.byte	0x04, 0x11
        /*001a*/ 	.short	(.L_5 - .L_4)
	.align		4
.L_4:
        /*001c*/ 	.word	index@(_Z28preprocess_bgr_to_chw_kernelPKhiiiPfii)
        /*0020*/ 	.word	0x00000000


	//----- nvinfo : EIATTR_MIN_STACK_SIZE
	.align		4
.L_5:
        /*0024*/ 	.byte	0x04, 0x12
        /*0026*/ 	.short	(.L_7 - .L_6)
	.align		4
.L_6:
        /*0028*/ 	.word	index@(_Z28preprocess_bgr_to_chw_kernelPKhiiiPfii)
        /*002c*/ 	.word	0x00000000
.L_7:


//--------------------- .nv.compat                --------------------------
	.section	.nv.compat,"",@"SHT_CUDA_COMPAT_INFO"
	.align	4
        /*0000*/ 	.byte	0x02, 0x09, 0x00, 0x00, 0x02, 0x02, 0x01, 0x00, 0x02, 0x05, 0x05, 0x00, 0x03, 0x07, 0x01, 0x01
        /*0010*/ 	.byte	0x02, 0x03, 0x00, 0x00, 0x02, 0x06, 0x01, 0x00, 0x04, 0x0b, 0x08, 0x00, 0x01, 0x00, 0x00, 0x00
        /*0020*/ 	.byte	0x00, 0x00, 0x00, 0x00


//--------------------- .nv.info._Z28preprocess_bgr_to_chw_kernelPKhiiiPfii --------------------------
	.section	.nv.info._Z28preprocess_bgr_to_chw_kernelPKhiiiPfii,"",@"SHT_CUDA_INFO"
	.sectionflags	@""
	.align	4


	//----- nvinfo : EIATTR_CUDA_API_VERSION
	.align		4
        /*0000*/ 	.byte	0x04, 0x37
        /*0002*/ 	.short	(.L_9 - .L_8)
.L_8:
        /*0004*/ 	.word	0x00000082


	//----- nvinfo : EIATTR_KPARAM_INFO
	.align		4
.L_9:
        /*0008*/ 	.byte	0x04, 0x17
        /*000a*/ 	.short	(.L_11 - .L_10)
.L_10:
        /*000c*/ 	.word	0x00000000
        /*0010*/ 	.short	0x0006
        /*0012*/ 	.short	0x0024
        /*0014*/ 	.byte	0x00, 0xf0, 0x11, 0x00


	//----- nvinfo : EIATTR_KPARAM_INFO
	.align		4
.L_11:
        /*0018*/ 	.byte	0x04, 0x17
        /*001a*/ 	.short	(.L_13 - .L_12)
.L_12:
        /*001c*/ 	.word	0x00000000
        /*0020*/ 	.short	0x0005
        /*0022*/ 	.short	0x0020
        /*0024*/ 	.byte	0x00, 0xf0, 0x11, 0x00


	//----- nvinfo : EIATTR_KPARAM_INFO
	.align		4
.L_13:
        /*0028*/ 	.byte	0x04, 0x17
        /*002a*/ 	.short	(.L_15 - .L_14)
.L_14:
        /*002c*/ 	.word	0x00000000
        /*0030*/ 	.short	0x0004
        /*0032*/ 	.short	0x0018
        /*0034*/ 	.byte	0x00, 0xf5, 0x21, 0x00


	//----- nvinfo : EIATTR_KPARAM_INFO
	.align		4
.L_15:
        /*0038*/ 	.byte	0x04, 0x17
        /*003a*/ 	.short	(.L_17 - .L_16)
.L_16:
        /*003c*/ 	.word	0x00000000
        /*0040*/ 	.short	0x0003
        /*0042*/ 	.short	0x0010
        /*0044*/ 	.byte	0x00, 0xf0, 0x11, 0x00


	//----- nvinfo : EIATTR_KPARAM_INFO
	.align		4
.L_17:
        /*0048*/ 	.byte	0x04, 0x17
        /*004a*/ 	.short	(.L_19 - .L_18)
.L_18:
        /*004c*/ 	.word	0x00000000
        /*0050*/ 	.short	0x0002
        /*0052*/ 	.short	0x000c
        /*0054*/ 	.byte	0x00, 0xf0, 0x11, 0x00


	//----- nvinfo : EIATTR_KPARAM_INFO
	.align		4
.L_19:
        /*0058*/ 	.byte	0x04, 0x17
        /*005a*/ 	.short	(.L_21 - .L_20)
.L_20:
        /*005c*/ 	.word	0x00000000
        /*0060*/ 	.short	0x0001
        /*0062*/ 	.short	0x0008
        /*0064*/ 	.byte	0x00, 0xf0, 0x11, 0x00


	//----- nvinfo : EIATTR_KPARAM_INFO
	.align		4
.L_21:
        /*0068*/ 	.byte	0x04, 0x17
        /*006a*/ 	.short	(.L_23 - .L_22)
.L_22:
        /*006c*/ 	.word	0x00000000
        /*0070*/ 	.short	0x0000
        /*0072*/ 	.short	0x0000
        /*0074*/ 	.byte	0x00, 0xf5, 0x21, 0x00


	//----- nvinfo : EIATTR_SPARSE_MMA_MASK
	.align		4
.L_23:
        /*0078*/ 	.byte	0x03, 0x50
        /*007a*/ 	.short	0x0000


	//----- nvinfo : EIATTR_MAXREG_COUNT
	.align		4
        /*007c*/ 	.byte	0x03, 0x1b
        /*007e*/ 	.short	0x00ff


	//----- nvinfo : EIATTR_MERCURY_ISA_VERSION
	.align		4
        /*0080*/ 	.byte	0x03, 0x5f
        /*0082*/ 	.short	0x0101


	//----- nvinfo : EIATTR_VRC_CTA_INIT_COUNT
	.align		4
        /*0084*/ 	.byte	0x02, 0x4a
	.zero		1
	.zero		1


	//----- nvinfo : EIATTR_EXIT_INSTR_OFFSETS
	.align		4
        /*0088*/ 	.byte	0x04, 0x1c
        /*008a*/ 	.short	(.L_25 - .L_24)


	//   ....[0]....
.L_24:
        /*008c*/ 	.word	0x000000c0


	//   ....[1]....
        /*0090*/ 	.word	0x00000850


	//----- nvinfo : EIATTR_CRS_STACK_SIZE
	.align		4
.L_25:
        /*0094*/ 	.byte	0x04, 0x1e
        /*0096*/ 	.short	(.L_27 - .L_26)
.L_26:
        /*0098*/ 	.word	0x00000000


	//----- nvinfo : EIATTR_CBANK_PARAM_SIZE
	.align		4
.L_27:
        /*009c*/ 	.byte	0x03, 0x19
        /*009e*/ 	.short	0x0028


	//----- nvinfo : EIATTR_PARAM_CBANK
	.align		4
        /*00a0*/ 	.byte	0x04, 0x0a
        /*00a2*/ 	.short	(.L_29 - .L_28)
	.align		4
.L_28:
        /*00a4*/ 	.word	index@(.nv.constant0._Z28preprocess_bgr_to_chw_kernelPKhiiiPfii)
        /*00a8*/ 	.short	0x0380
        /*00aa*/ 	.short	0x0028


	//----- nvinfo : EIATTR_SW_WAR
	.align		4
.L_29:
        /*00ac*/ 	.byte	0x04, 0x36
        /*00ae*/ 	.short	(.L_31 - .L_30)
.L_30:
        /*00b0*/ 	.word	0x00000008
.L_31:


//--------------------- .nv.callgraph             --------------------------
	.section	.nv.callgraph,"",@"SHT_CUDA_CALLGRAPH"
	.align	4
	.sectionentsize	8
	.align		4
        /*0000*/ 	.word	0x00000000
	.align		4
        /*0004*/ 	.word	0xffffffff
	.align		4
        /*0008*/ 	.word	0x00000000
	.align		4
        /*000c*/ 	.word	0xfffffffe
	.align		4
        /*0010*/ 	.word	0x00000000
	.align		4
        /*0014*/ 	.word	0xfffffffd
	.align		4
        /*0018*/ 	.word	0x00000000
	.align		4
        /*001c*/ 	.word	0xfffffffc


//--------------------- .text._Z28preprocess_bgr_to_chw_kernelPKhiiiPfii --------------------------
	.section	.text._Z28preprocess_bgr_to_chw_kernelPKhiiiPfii,"ax",@progbits
	.align	128
        .global         _Z28preprocess_bgr_to_chw_kernelPKhiiiPfii
        .type           _Z28preprocess_bgr_to_chw_kernelPKhiiiPfii,@function
        .size           _Z28preprocess_bgr_to_chw_kernelPKhiiiPfii,(.L_x_11 - _Z28preprocess_bgr_to_chw_kernelPKhiiiPfii)
        .other          _Z28preprocess_bgr_to_chw_kernelPKhiiiPfii,@"STO_CUDA_ENTRY STV_DEFAULT"
_Z28preprocess_bgr_to_chw_kernelPKhiiiPfii:
.text._Z28preprocess_bgr_to_chw_kernelPKhiiiPfii:
[----:B------:R-:W-:Y:S01]  /*0000*/  LDC R1, c[0x0][0x37c] ;  /* 0x0000df00ff017b82 */ /* 0x000fe20000000800 */
[----:B------:R-:W0:Y:S07]  /*0010*/  S2R R3, SR_TID.Y ;  /* 0x0000000000037919 */ /* 0x000e2e0000002200 */
[----:B------:R-:W1:Y:S01]  /*0020*/  LDC R7, c[0x0][0x360] ;  /* 0x0000d800ff077b82 */ /* 0x000e620000000800 */
[----:B------:R-:W2:Y:S01]  /*0030*/  LDCU.64 UR6, c[0x0][0x3a0] ;  /* 0x00007400ff0677ac */ /* 0x000ea20008000a00 */
[----:B------:R-:W1:Y:S06]  /*0040*/  S2R R0, SR_TID.X ;  /* 0x0000000000007919 */ /* 0x000e6c0000002100 */
[----:B------:R-:W0:Y:S08]  /*0050*/  S2UR UR5, SR_CTAID.Y ;  /* 0x00000000000579c3 */ /* 0x000e300000002600 */
[----:B------:R-:W0:Y:S08]  /*0060*/  LDC R6, c[0x0][0x364] ;  /* 0x0000d900ff067b82 */ /* 0x000e300000000800 */
[----:B------:R-:W1:Y:S01]  /*0070*/  S2UR UR4, SR_CTAID.X ;  /* 0x00000000000479c3 */ /* 0x000e620000002500 */
[----:B0-----:R-:W-:-:S05]  /*0080*/  IMAD R6, R6, UR5, R3 ;  /* 0x0000000506067c24 */ /* 0x001fca000f8e0203 */
[----:B--2---:R-:W-:Y:S01]  /*0090*/  ISETP.GE.AND P0, PT, R6, UR7, PT ;  /* 0x0000000706007c0c */ /* 0x004fe2000bf06270 */
[----:B-1----:R-:W-:-:S05]  /*00a0*/  IMAD R7, R7, UR4, R0 ;  /* 0x0000000407077c24 */ /* 0x002fca000f8e0200 */
[----:B------:R-:W-:-:S13]  /*00b0*/  ISETP.GE.OR P0, PT, R7, UR6, P0 ;  /* 0x0000000607007c0c */ /* 0x000fda0008706670 */
[----:B------:R-:W-:Y:S05]  /*00c0*/  @P0 EXIT ;  /* 0x000000000000094d */ /* 0x000fea0003800000 */
[----:B------:R-:W0:Y:S01]  /*00d0*/  LDCU UR4, c[0x0][0x388] ;  /* 0x00007100ff0477ac */ /* 0x000e220008000800 */
[----:B------:R-:W-:-:S04]  /*00e0*/  I2FP.F32.S32 R3, UR6 ;  /* 0x0000000600037c45 */ /* 0x000fc80008201400 */
[----:B------:R-:W1:Y:S01]  /*00f0*/  MUFU.RCP R2, R3 ;  /* 0x0000000300027308 */ /* 0x000e620000001000 */
[----:B0-----:R-:W-:-:S07]  /*0100*/  I2FP.F32.S32 R0, UR4 ;  /* 0x0000000400007c45 */ /* 0x001fce0008201400 */
[----:B------:R-:W0:Y:S01]  /*0110*/  FCHK P0, R0, R3 ;  /* 0x0000000300007302 */ /* 0x000e220000000000 */
[----:B-1----:R-:W-:-:S04]  /*0120*/  FFMA R5, -R3, R2, 1 ;  /* 0x3f80000003057423 */ /* 0x002fc80000000102 */
[----:B------:R-:W-:-:S04]  /*0130*/  FFMA R5, R2, R5, R2 ;  /* 0x0000000502057223 */ /* 0x000fc80000000002 */
[----:B------:R-:W-:-:S04]  /*0140*/  FFMA R2, R0, R5, RZ ;  /* 0x0000000500027223 */ /* 0x000fc800000000ff */
[----:B------:R-:W-:-:S04]  /*0150*/  FFMA R17, -R3, R2, R0 ;  /* 0x0000000203117223 */ /* 0x000fc80000000100 */
[----:B------:R-:W-:Y:S01]  /*0160*/  FFMA R17, R5, R17, R2 ;  /* 0x0000001105117223 */ /* 0x000fe20000000002 */
[----:B0-----:R-:W-:Y:S06]  /*0170*/  @!P0 BRA `(.L_x_0) ;  /* 0x00000000000c8947 */ /* 0x001fec0003800000 */
[----:B------:R-:W-:-:S07]  /*0180*/  MOV R2, 0x1a0 ;  /* 0x000001a000027802 */ /* 0x000fce0000000f00 */
[----:B------:R-:W-:Y:S05]  /*0190*/  CALL.REL.NOINC `($__internal_0_$__cuda_sm3x_div_rn_noftz_f32_slowpath) ;  /* 0x0000000400b07944 */ /* 0x000fea0003c00000 */
[----:B------:R-:W-:-:S07]  /*01a0*/  IMAD.MOV.U32 R17, RZ, RZ, R0 ;  /* 0x000000ffff117224 */ /* 0x000fce00078e0000 */
.L_x_0:
[----:B------:R-:W0:Y:S02]  /*01b0*/  LDCU UR4, c[0x0][0x3a4] ;  /* 0x00007480ff0477ac */ /* 0x000e240008000800 */
[----:B0-----:R-:W-:Y:S01]  /*01c0*/  I2FP.F32.U32 R3, UR4 ;  /* 0x0000000400037c45 */ /* 0x001fe20008201000 */
[----:B------:R-:W0:Y:S03]  /*01d0*/  LDCU UR4, c[0x0][0x38c] ;  /* 0x00007180ff0477ac */ /* 0x000e260008000800 */
[----:B------:R-:W1:Y:S01]  /*01e0*/  MUFU.RCP R2, R3 ;  /* 0x0000000300027308 */ /* 0x000e620000001000 */
[----:B0-----:R-:W-:Y:S01]  /*01f0*/  I2FP.F32.S32 R0, UR4 ;  /* 0x0000000400007c45 */ /* 0x001fe20008201400 */
[----:B------:R-:W0:Y:S01]  /*0200*/  LDCU.64 UR4, c[0x0][0x358] ;  /* 0x00006b00ff0477ac */ /* 0x000e220008000a00 */
[----:B-1----:R-:W-:-:S05]  /*0210*/  FFMA R5, -R3, R2, 1 ;  /* 0x3f80000003057423 */ /* 0x002fca0000000102 */
[----:B------:R-:W1:Y:S01]  /*0220*/  FCHK P0, R0, R3 ;  /* 0x0000000300007302 */ /* 0x000e620000000000 */
[----:B------:R-:W-:-:S04]  /*0230*/  FFMA R5, R2, R5, R2 ;  /* 0x0000000502057223 */ /* 0x000fc80000000002 */
[----:B------:R-:W-:-:S04]  /*0240*/  FFMA R2, R0, R5, RZ ;  /* 0x0000000500027223 */ /* 0x000fc800000000ff */
[----:B------:R-:W-:-:S04]  /*0250*/  FFMA R4, -R3, R2, R0 ;  /* 0x0000000203047223 */ /* 0x000fc80000000100 */
[----:B------:R-:W-:Y:S01]  /*0260*/  FFMA R16, R5, R4, R2 ;  /* 0x0000000405107223 */ /* 0x000fe20000000002 */
[----:B01----:R-:W-:Y:S06]  /*0270*/  @!P0 BRA `(.L_x_1) ;  /* 0x00000000000c8947 */ /* 0x003fec0003800000 */
[----:B------:R-:W-:-:S07]  /*0280*/  MOV R2, 0x2a0 ;  /* 0x000002a000027802 */ /* 0x000fce0000000f00 */
[----:B------:R-:W-:Y:S05]  /*0290*/  CALL.REL.NOINC `($__internal_0_$__cuda_sm3x_div_rn_noftz_f32_slowpath) ;  /* 0x0000000400707944 */ /* 0x000fea0003c00000 */
[----:B------:R-:W-:-:S07]  /*02a0*/  IMAD.MOV.U32 R16, RZ, RZ, R0 ;  /* 0x000000ffff107224 */ /* 0x000fce00078e0000 */
.L_x_1:
[----:B------:R-:W0:Y:S01]  /*02b0*/  LDC.64 R4, c[0x0][0x388] ;  /* 0x0000e200ff047b82 */ /* 0x000e220000000a00 */
[----:B------:R-:W-:Y:S01]  /*02c0*/  I2FP.F32.U32 R2, R6 ;  /* 0x0000000600027245 */ /* 0x000fe20000201000 */
[----:B------:R-:W1:Y:S01]  /*02d0*/  LDCU UR6, c[0x0][0x390] ;  /* 0x00007200ff0677ac */ /* 0x000e620008000800 */
[----:B------:R-:W-:-:S03]  /*02e0*/  I2FP.F32.S32 R0, R7 ;  /* 0x0000000700007245 */ /* 0x000fc60000201400 */
[----:B------:R-:W-:Y:S02]  /*02f0*/  FADD R3, R2, 0.5 ;  /* 0x3f00000002037421 */ /* 0x000fe40000000000 */
[----:B------:R-:W-:Y:S02]  /*0300*/  FADD R0, R0, 0.5 ;  /* 0x3f00000000007421 */ /* 0x000fe40000000000 */
[----:B------:R-:W-:Y:S02]  /*0310*/  FFMA R16, R3, R16, -0.5 ;  /* 0xbf00000003107423 */ /* 0x000fe40000000010 */
[----:B------:R-:W-:Y:S01]  /*0320*/  FFMA R17, R0, R17, -0.5 ;  /* 0xbf00000000117423 */ /* 0x000fe20000000011 */
[----:B------:R-:W2:Y:S01]  /*0330*/  LDC.64 R2, c[0x0][0x380] ;  /* 0x0000e000ff027b82 */ /* 0x000ea20000000a00 */
[----:B------:R-:W3:Y:S08]  /*0340*/  F2I.FLOOR.NTZ R9, R16 ;  /* 0x0000001000097305 */ /* 0x000ef00000207100 */
[----:B------:R-:W4:Y:S01]  /*0350*/  F2I.FLOOR.NTZ R0, R17 ;  /* 0x0000001100007305 */ /* 0x000f220000207100 */
[----:B0-----:R-:W-:-:S02]  /*0360*/  VIADD R10, R5, 0xffffffff ;  /* 0xffffffff050a7836 */ /* 0x001fc40000000000 */
[----:B------:R-:W-:-:S03]  /*0370*/  VIADD R5, R4, 0xffffffff ;  /* 0xffffffff04057836 */ /* 0x000fc60000000000 */
[C---:B---3--:R-:W-:Y:S02]  /*0380*/  VIADDMNMX.RELU R4, R9.reuse, 0x1, R10, PT ;  /* 0x0000000109047846 */ /* 0x048fe4000380110a */
[----:B------:R-:W-:-:S03]  /*0390*/  VIMNMX.RELU R9, PT, PT, R9, R10, PT ;  /* 0x0000000a09097248 */ /* 0x000fc60003fe1100 */
[----:B-1----:R-:W-:Y:S02]  /*03a0*/  IMAD R19, R4, UR6, RZ ;  /* 0x0000000604137c24 */ /* 0x002fe4000f8e02ff */
[----:B------:R-:W-:Y:S01]  /*03b0*/  IMAD R15, R9, UR6, RZ ;  /* 0x00000006090f7c24 */ /* 0x000fe2000f8e02ff */
[C---:B----4-:R-:W-:Y:S02]  /*03c0*/  VIMNMX.RELU R8, PT, PT, R0.reuse, R5, PT ;  /* 0x0000000500087248 */ /* 0x050fe40003fe1100 */
[----:B------:R-:W-:Y:S02]  /*03d0*/  VIADDMNMX.RELU R0, R0, 0x1, R5, PT ;  /* 0x0000000100007846 */ /* 0x000fe40003801105 */
[----:B------:R-:W-:Y:S01]  /*03e0*/  SHF.R.S32.HI R22, RZ, 0x1f, R19 ;  /* 0x0000001fff167819 */ /* 0x000fe20000011413 */
[----:B------:R-:W-:Y:S01]  /*03f0*/  IMAD R11, R8, 0x3, RZ ;  /* 0x00000003080b7824 */ /* 0x000fe200078e02ff */
[----:B------:R-:W-:Y:S01]  /*0400*/  SHF.R.S32.HI R20, RZ, 0x1f, R15 ;  /* 0x0000001fff147819 */ /* 0x000fe2000001140f */
[----:B------:R-:W-:-:S03]  /*0410*/  IMAD R18, R0, 0x3, RZ ;  /* 0x0000000300127824 */ /* 0x000fc600078e02ff */
[-CC-:B--2---:R-:W-:Y:S02]  /*0420*/  IADD3 R24, P2, P3, R19, R2.reuse, R11.reuse ;  /* 0x0000000213187210 */ /* 0x184fe40007b5e00b */
[CC--:B------:R-:W-:Y:S02]  /*0430*/  IADD3 R10, P0, P1, R15.reuse, R2.reuse, R11 ;  /* 0x000000020f0a7210 */ /* 0x0c0fe4000791e00b */
[-C--:B------:R-:W-:Y:S02]  /*0440*/  IADD3.X R25, PT, PT, R22, R3.reuse, RZ, P2, P3 ;  /* 0x0000000316197210 */ /* 0x080fe400017e64ff */
[CC--:B------:R-:W-:Y:S02]  /*0450*/  IADD3.X R11, PT, PT, R20.reuse, R3.reuse, RZ, P0, P1 ;  /* 0x00000003140b7210 */ /* 0x0c0fe400007e24ff */
[-CC-:B------:R-:W-:Y:S01]  /*0460*/  IADD3 R4, P0, P1, R15, R2.reuse, R18.reuse ;  /* 0x000000020f047210 */ /* 0x180fe2000791e012 */
[----:B------:R-:W2:Y:S03]  /*0470*/  LDG.E.U8.CONSTANT R13, desc[UR4][R24.64+0x2] ;  /* 0x00000204180d7981 */ /* 0x000ea6000c1e9100 */
[----:B------:R-:W-:Y:S01]  /*0480*/  IADD3.X R5, PT, PT, R20, R3, RZ, P0, P1 ;  /* 0x0000000314057210 */ /* 0x000fe200007e24ff */
[----:B------:R-:W3:Y:S01]  /*0490*/  LDG.E.U8.CONSTANT R12, desc[UR4][R24.64+0x1] ;  /* 0x00000104180c7981 */ /* 0x000ee2000c1e9100 */
[----:B------:R-:W-:-:S03]  /*04a0*/  IADD3 R2, P0, P1, R19, R2, R18 ;  /* 0x0000000213027210 */ /* 0x000fc6000791e012 */
[----:B------:R-:W4:Y:S01]  /*04b0*/  LDG.E.U8.CONSTANT R0, desc[UR4][R24.64] ;  /* 0x0000000418007981 */ /* 0x000f22000c1e9100 */
[----:B------:R-:W-:-:S03]  /*04c0*/  IADD3.X R3, PT, PT, R22, R3, RZ, P0, P1 ;  /* 0x0000000316037210 */ /* 0x000fc600007e24ff */
[----:B------:R-:W5:Y:S04]  /*04d0*/  LDG.E.U8.CONSTANT R15, desc[UR4][R10.64+0x2] ;  /* 0x000002040a0f7981 */ /* 0x000f68000c1e9100 */
[----:B------:R-:W5:Y:S04]  /*04e0*/  LDG.E.U8.CONSTANT R14, desc[UR4][R10.64+0x1] ;  /* 0x000001040a0e7981 */ /* 0x000f68000c1e9100 */
[----:B------:R0:W5:Y:S04]  /*04f0*/  LDG.E.U8.CONSTANT R20, desc[UR4][R10.64] ;  /* 0x000000040a147981 */ /* 0x000168000c1e9100 */
[----:B------:R-:W5:Y:S04]  /*0500*/  LDG.E.U8.CONSTANT R19, desc[UR4][R4.64+0x2] ;  /* 0x0000020404137981 */ /* 0x000f68000c1e9100 */
[----:B------:R-:W5:Y:S01]  /*0510*/  LDG.E.U8.CONSTANT R18, desc[UR4][R4.64+0x1] ;  /* 0x0000010404127981 */ /* 0x000f62000c1e9100 */
[----:B------:R-:W-:Y:S01]  /*0520*/  I2FP.F32.U32 R26, R8 ;  /* 0x00000008001a7245 */ /* 0x000fe20000201000 */
[----:B0-----:R-:W0:Y:S02]  /*0530*/  LDC.64 R10, c[0x0][0x398] ;  /* 0x0000e600ff0a7b82 */ /* 0x001e240000000a00 */
[----:B------:R1:W5:Y:S04]  /*0540*/  LDG.E.U8.CONSTANT R22, desc[UR4][R4.64] ;  /* 0x0000000404167981 */ /* 0x000368000c1e9100 */
[----:B------:R-:W5:Y:S04]  /*0550*/  LDG.E.U8.CONSTANT R21, desc[UR4][R2.64+0x2] ;  /* 0x0000020402157981 */ /* 0x000f68000c1e9100 */
[----:B------:R-:W5:Y:S04]  /*0560*/  LDG.E.U8.CONSTANT R23, desc[UR4][R2.64+0x1] ;  /* 0x0000010402177981 */ /* 0x000f68000c1e9100 */
[----:B------:R1:W5:Y:S01]  /*0570*/  LDG.E.U8.CONSTANT R24, desc[UR4][R2.64] ;  /* 0x0000000402187981 */ /* 0x000362000c1e9100 */
[----:B------:R-:W-:-:S02]  /*0580*/  I2FP.F32.U32 R25, R9 ;  /* 0x0000000900197245 */ /* 0x000fc40000201000 */
[----:B------:R-:W0:Y:S01]  /*0590*/  LDC.64 R8, c[0x0][0x3a0] ;  /* 0x0000e800ff087b82 */ /* 0x000e220000000a00 */
[----:B------:R-:W-:Y:S02]  /*05a0*/  FADD R26, R17, -R26 ;  /* 0x8000001a111a7221 */ /* 0x000fe40000000000 */
[----:B------:R-:W-:Y:S02]  /*05b0*/  FADD R25, R16, -R25 ;  /* 0x8000001910197221 */ /* 0x000fe40000000000 */
[----:B------:R-:W-:Y:S02]  /*05c0*/  FADD R16, -R26, 1 ;  /* 0x3f8000001a107421 */ /* 0x000fe40000000100 */
[C---:B------:R-:W-:Y:S02]  /*05d0*/  FADD R17, -R25.reuse, 1 ;  /* 0x3f80000019117421 */ /* 0x040fe40000000100 */
[----:B-1----:R-:W-:Y:S02]  /*05e0*/  FMUL R5, R25, R16 ;  /* 0x0000001019057220 */ /* 0x002fe40000400000 */
[-C--:B------:R-:W-:Y:S01]  /*05f0*/  FMUL R2, R16, R17.reuse ;  /* 0x0000001110027220 */ /* 0x080fe20000400000 */
[C---:B------:R-:W-:Y:S01]  /*0600*/  FMUL R3, R26.reuse, R17 ;  /* 0x000000111a037220 */ /* 0x040fe20000400000 */
[----:B------:R-:W-:Y:S01]  /*0610*/  FMUL R4, R26, R25 ;  /* 0x000000191a047220 */ /* 0x000fe20000400000 */
[----:B0-----:R-:W-:-:S02]  /*0620*/  IMAD R7, R6, R8, R7 ;  /* 0x0000000806077224 */ /* 0x001fc400078e0207 */
[----:B------:R-:W-:Y:S02]  /*0630*/  IMAD R9, R9, R8, RZ ;  /* 0x0000000809097224 */ /* 0x000fe400078e02ff */
[----:B------:R-:W-:-:S04]  /*0640*/  IMAD.WIDE R10, R7, 0x4, R10 ;  /* 0x00000004070a7825 */ /* 0x000fc800078e020a */
[----:B------:R-:W-:Y:S01]  /*0650*/  IMAD.WIDE R6, R9, 0x4, R10 ;  /* 0x0000000409067825 */ /* 0x000fe200078e020a */
[----:B--2---:R-:W-:Y:S02]  /*0660*/  I2FP.F32.U32 R16, R13 ;  /* 0x0000000d00107245 */ /* 0x004fe40000201000 */
[----:B---3--:R-:W-:-:S03]  /*0670*/  I2FP.F32.U32 R12, R12 ;  /* 0x0000000c000c7245 */ /* 0x008fc60000201000 */
[C---:B------:R-:W-:Y:S01]  /*0680*/  FMUL R16, R5.reuse, R16 ;  /* 0x0000001005107220 */ /* 0x040fe20000400000 */
[----:B----4-:R-:W-:Y:S01]  /*0690*/  I2FP.F32.U32 R0, R0 ;  /* 0x0000000000007245 */ /* 0x010fe20000201000 */
[----:B------:R-:W-:Y:S01]  /*06a0*/  FMUL R25, R5, R12 ;  /* 0x0000000c05197220 */ /* 0x000fe20000400000 */
[----:B-----5:R-:W-:-:S03]  /*06b0*/  I2FP.F32.U32 R15, R15 ;  /* 0x0000000f000f7245 */ /* 0x020fc60000201000 */
[----:B------:R-:W-:Y:S01]  /*06c0*/  FMUL R13, R5, R0 ;  /* 0x00000000050d7220 */ /* 0x000fe20000400000 */
[----:B------:R-:W-:Y:S01]  /*06d0*/  I2FP.F32.U32 R17, R14 ;  /* 0x0000000e00117245 */ /* 0x000fe20000201000 */
[----:B------:R-:W-:Y:S01]  /*06e0*/  FFMA R15, R2, R15, R16 ;  /* 0x0000000f020f7223 */ /* 0x000fe20000000010 */
[----:B------:R-:W-:-:S03]  /*06f0*/  I2FP.F32.U32 R20, R20 ;  /* 0x0000001400147245 */ /* 0x000fc60000201000 */
[C---:B------:R-:W-:Y:S01]  /*0700*/  FFMA R12, R2.reuse, R17, R25 ;  /* 0x00000011020c7223 */ /* 0x040fe20000000019 */
[----:B------:R-:W-:Y:S01]  /*0710*/  I2FP.F32.U32 R0, R19 ;  /* 0x0000001300007245 */ /* 0x000fe20000201000 */
[----:B------:R-:W-:Y:S01]  /*0720*/  FFMA R20, R2, R20, R13 ;  /* 0x0000001402147223 */ /* 0x000fe2000000000d */
[----:B------:R-:W-:-:S03]  /*0730*/  I2FP.F32.U32 R18, R18 ;  /* 0x0000001200127245 */ /* 0x000fc60000201000 */
[C---:B------:R-:W-:Y:S01]  /*0740*/  FFMA R15, R3.reuse, R0, R15 ;  /* 0x00000000030f7223 */ /* 0x040fe2000000000f */
[----:B------:R-:W-:Y:S01]  /*0750*/  I2FP.F32.U32 R22, R22 ;  /* 0x0000001600167245 */ /* 0x000fe20000201000 */
[----:B------:R-:W-:Y:S01]  /*0760*/  FFMA R12, R3, R18, R12 ;  /* 0x00000012030c7223 */ /* 0x000fe2000000000c */
[----:B------:R-:W-:-:S03]  /*0770*/  I2FP.F32.U32 R21, R21 ;  /* 0x0000001500157245 */ /* 0x000fc60000201000 */
[----:B------:R-:W-:Y:S01]  /*0780*/  FFMA R20, R3, R22, R20 ;  /* 0x0000001603147223 */ /* 0x000fe20000000014 */
[----:B------:R-:W-:Y:S01]  /*0790*/  I2FP.F32.U32 R23, R23 ;  /* 0x0000001700177245 */ /* 0x000fe20000201000 */
[----:B------:R-:W-:Y:S01]  /*07a0*/  FFMA R15, R4, R21, R15 ;  /* 0x00000015040f7223 */ /* 0x000fe2000000000f */
[----:B------:R-:W-:-:S03]  /*07b0*/  I2FP.F32.U32 R5, R24 ;  /* 0x0000001800057245 */ /* 0x000fc60000201000 */
[----:B------:R-:W-:Y:S01]  /*07c0*/  FFMA R12, R4, R23, R12 ;  /* 0x00000017040c7223 */ /* 0x000fe2000000000c */
[----:B------:R-:W-:-:S04]  /*07d0*/  IMAD.WIDE R2, R9, 0x4, R6 ;  /* 0x0000000409027825 */ /* 0x000fc800078e0206 */
[----:B------:R-:W-:Y:S01]  /*07e0*/  FMUL R15, R15, 0.0039215688593685626984 ;  /* 0x3b8080810f0f7820 */ /* 0x000fe20000400000 */
[----:B------:R-:W-:Y:S01]  /*07f0*/  FFMA R5, R4, R5, R20 ;  /* 0x0000000504057223 */ /* 0x000fe20000000014 */
[----:B------:R-:W-:-:S03]  /*0800*/  FMUL R9, R12, 0.0039215688593685626984 ;  /* 0x3b8080810c097820 */ /* 0x000fc60000400000 */
[----:B------:R-:W-:Y:S01]  /*0810*/  FMUL R5, R5, 0.0039215688593685626984 ;  /* 0x3b80808105057820 */ /* 0x000fe20000400000 */
[----:B------:R-:W-:Y:S04]  /*0820*/  STG.E desc[UR4][R10.64], R15 ;  /* 0x0000000f0a007986 */ /* 0x000fe8000c101904 */
[----:B------:R-:W-:Y:S04]  /*0830*/  STG.E desc[UR4][R6.64], R9 ;  /* 0x0000000906007986 */ /* 0x000fe8000c101904 */
[----:B------:R-:W-:Y:S01]  /*0840*/  STG.E desc[UR4][R2.64], R5 ;  /* 0x0000000502007986 */ /* 0x000fe2000c101904 */
[----:B------:R-:W-:Y:S05]  /*0850*/  EXIT ;  /* 0x000000000000794d */ /* 0x000fea0003800000 */
        .weak           $__internal_0_$__cuda_sm3x_div_rn_noftz_f32_slowpath
        .type           $__internal_0_$__cuda_sm3x_div_rn_noftz_f32_slowpath,@function
        .size           $__internal_0_$__cuda_sm3x_div_rn_noftz_f32_slowpath,(.L_x_11 - $__internal_0_$__cuda_sm3x_div_rn_noftz_f32_slowpath)
$__internal_0_$__cuda_sm3x_div_rn_noftz_f32_slowpath:
[----:B------:R-:W-:Y:S02]  /*0860*/  SHF.R.U32.HI R5, RZ, 0x17, R3 ;  /* 0x00000017ff057819 */ /* 0x000fe40000011603 */
[----:B------:R-:W-:Y:S02]  /*0870*/  SHF.R.U32.HI R4, RZ, 0x17, R0 ;  /* 0x00000017ff047819 */ /* 0x000fe40000011600 */
[----:B------:R-:W-:Y:S02]  /*0880*/  LOP3.LUT R12, R5, 0xff, RZ, 0xc0, !PT ;  /* 0x000000ff050c7812 */ /* 0x000fe400078ec0ff */
[----:B------:R-:W-:-:S03]  /*0890*/  LOP3.LUT R10, R4, 0xff, RZ, 0xc0, !PT ;  /* 0x000000ff040a7812 */ /* 0x000fc600078ec0ff */
[----:B------:R-:W-:Y:S02]  /*08a0*/  VIADD R8, R12, 0xffffffff ;  /* 0xffffffff0c087836 */ /* 0x000fe40000000000 */
[----:B------:R-:W-:-:S03]  /*08b0*/  VIADD R5, R10, 0xffffffff ;  /* 0xffffffff0a057836 */ /* 0x000fc60000000000 */
[----:B------:R-:W-:-:S04]  /*08c0*/  ISETP.GT.U32.AND P0, PT, R8, 0xfd, PT ;  /* 0x000000fd0800780c */ /* 0x000fc80003f04070 */
[----:B------:R-:W-:-:S13]  /*08d0*/  ISETP.GT.U32.OR P0, PT, R5, 0xfd, P0 ;  /* 0x000000fd0500780c */ /* 0x000fda0000704470 */
[----:B------:R-:W-:Y:S01]  /*08e0*/  @!P0 IMAD.MOV.U32 R4, RZ, RZ, RZ ;  /* 0x000000ffff048224 */ /* 0x000fe200078e00ff */
[----:B------:R-:W-:Y:S06]  /*08f0*/  @!P0 BRA `(.L_x_2) ;  /* 0x00000000005c8947 */ /* 0x000fec0003800000 */
[----:B------:R-:W-:Y:S02]  /*0900*/  FSETP.GTU.FTZ.AND P0, PT, |R0|, +INF , PT ;  /* 0x7f8000000000780b */ /* 0x000fe40003f1c200 */
[----:B------:R-:W-:-:S04]  /*0910*/  FSETP.GTU.FTZ.AND P1, PT, |R3|, +INF , PT ;  /* 0x7f8000000300780b */ /* 0x000fc80003f3c200 */
[----:B------:R-:W-:-:S13]  /*0920*/  PLOP3.LUT P0, PT, P0, P1, PT, 0xf8, 0x8f ;  /* 0x00000000008f781c */ /* 0x000fda0000703f70 */
[----:B------:R-:W-:Y:S05]  /*0930*/  @P0 BRA `(.L_x_3) ;  /* 0x0000000400440947 */ /* 0x000fea0003800000 */
[----:B------:R-:W-:-:S13]  /*0940*/  LOP3.LUT P0, RZ, R3, 0x7fffffff, R0, 0xc8, !PT ;  /* 0x7fffffff03ff7812 */ /* 0x000fda000780c800 */
[----:B------:R-:W-:Y:S05]  /*0950*/  @!P0 BRA `(.L_x_4) ;  /* 0x0000000400348947 */ /* 0x000fea0003800000 */
[C---:B------:R-:W-:Y:S02]  /*0960*/  FSETP.NEU.FTZ.AND P1, PT, |R0|.reuse, +INF , PT ;  /* 0x7f8000000000780b */ /* 0x040fe40003f3d200 */
[----:B------:R-:W-:Y:S02]  /*0970*/  FSETP.NEU.FTZ.AND P2, PT, |R3|, +INF , PT ;  /* 0x7f8000000300780b */ /* 0x000fe40003f5d200 */
[----:B------:R-:W-:-:S11]  /*0980*/  FSETP.NEU.FTZ.AND P0, PT, |R0|, +INF , PT ;  /* 0x7f8000000000780b */ /* 0x000fd60003f1d200 */
[----:B------:R-:W-:Y:S05]  /*0990*/  @!P2 BRA !P1, `(.L_x_4) ;  /* 0x000000040024a947 */ /* 0x000fea0004800000 */
[----:B------:R-:W-:-:S04]  /*09a0*/  LOP3.LUT P1, RZ, R0, 0x7fffffff, RZ, 0xc0, !PT ;  /* 0x7fffffff00ff7812 */ /* 0x000fc8000782c0ff */
[----:B------:R-:W-:-:S13]  /*09b0*/  PLOP3.LUT P1, PT, P2, P1, PT, 0x2f, 0xf2 ;  /* 0x0000000000f2781c */ /* 0x000fda0001722577 */
[----:B------:R-:W-:Y:S05]  /*09c0*/  @P1 BRA `(.L_x_5) ;  /* 0x0000000400101947 */ /* 0x000fea0003800000 */
[----:B------:R-:W-:-:S04]  /*09d0*/  LOP3.LUT P1, RZ, R3, 0x7fffffff, RZ, 0xc0, !PT ;  /* 0x7fffffff03ff7812 */ /* 0x000fc8000782c0ff */
[----:B------:R-:W-:-:S13]  /*09e0*/  PLOP3.LUT P0, PT, P0, P1, PT, 0x2f, 0xf2 ;  /* 0x0000000000f2781c */ /* 0x000fda0000702577 */
[----:B------:R-:W-:Y:S05]  /*09f0*/  @P0 BRA `(.L_x_6) ;  /* 0x0000000000f80947 */ /* 0x000fea0003800000 */
[----:B------:R-:W-:Y:S02]  /*0a00*/  ISETP.GE.AND P0, PT, R5, RZ, PT ;  /* 0x000000ff0500720c */ /* 0x000fe40003f06270 */
[----:B------:R-:W-:-:S11]  /*0a10*/  ISETP.GE.AND P1, PT, R8, RZ, PT ;  /* 0x000000ff0800720c */ /* 0x000fd60003f26270 */
[----:B------:R-:W-:Y:S02]  /*0a20*/  @P0 IMAD.MOV.U32 R4, RZ, RZ, RZ ;  /* 0x000000ffff040224 */ /* 0x000fe400078e00ff */
[----:B------:R-:W-:Y:S01]  /*0a30*/  @!P0 FFMA R0, R0, 1.84467440737095516160e+19, RZ ;  /* 0x5f80000000008823 */ /* 0x000fe200000000ff */
[----:B------:R-:W-:Y:S02]  /*0a40*/  @!P0 IMAD.MOV.U32 R4, RZ, RZ, -0x40 ;  /* 0xffffffc0ff048424 */ /* 0x000fe400078e00ff */
[----:B------:R-:W-:Y:S02]  /*0a50*/  @!P1 FFMA R3, R3, 1.84467440737095516160e+19, RZ ;  /* 0x5f80000003039823 */ /* 0x000fe400000000ff */
[----:B------:R-:W-:-:S07]  /*0a60*/  @!P1 VIADD R4, R4, 0x40 ;  /* 0x0000004004049836 */ /* 0x000fce0000000000 */
.L_x_2:
[----:B------:R-:W-:-:S05]  /*0a70*/  LEA R8, R12, 0xc0800000, 0x17 ;  /* 0xc08000000c087811 */ /* 0x000fca00078eb8ff */
[----:B------:R-:W-:Y:S02]  /*0a80*/  IMAD.IADD R8, R3, 0x1, -R8 ;  /* 0x0000000103087824 */ /* 0x000fe400078e0a08 */
[----:B------:R-:W-:Y:S02]  /*0a90*/  VIADD R3, R10, 0xffffff81 ;  /* 0xffffff810a037836 */ /* 0x000fe40000000000 */
[----:B------:R-:W0:Y:S01]  /*0aa0*/  MUFU.RCP R5, R8 ;  /* 0x0000000800057308 */ /* 0x000e220000001000 */
[----:B------:R-:W-:Y:S01]  /*0ab0*/  FADD.FTZ R9, -R8, -RZ ;  /* 0x800000ff08097221 */ /* 0x000fe20000010100 */
[----:B------:R-:W-:-:S03]  /*0ac0*/  IMAD R0, R3, -0x800000, R0 ;  /* 0xff80000003007824 */ /* 0x000fc600078e0200 */
[----:B0-----:R-:W-:-:S04]  /*0ad0*/  FFMA R10, R5, R9, 1 ;  /* 0x3f800000050a7423 */ /* 0x001fc80000000009 */
[----:B------:R-:W-:-:S04]  /*0ae0*/  FFMA R14, R5, R10, R5 ;  /* 0x0000000a050e7223 */ /* 0x000fc80000000005 */
[----:B------:R-:W-:-:S04]  /*0af0*/  FFMA R5, R0, R14, RZ ;  /* 0x0000000e00057223 */ /* 0x000fc800000000ff */
[----:B------:R-:W-:-:S04]  /*0b00*/  FFMA R10, R9, R5, R0 ;  /* 0x00000005090a7223 */ /* 0x000fc80000000000 */
[----:B------:R-:W-:Y:S01]  /*0b10*/  FFMA R11, R14, R10, R5 ;  /* 0x0000000a0e0b7223 */ /* 0x000fe20000000005 */
[----:B------:R-:W-:-:S03]  /*0b20*/  IADD3 R5, PT, PT, R3, 0x7f, -R12 ;  /* 0x0000007f03057810 */ /* 0x000fc60007ffe80c */
[----:B------:R-:W-:Y:S02]  /*0b30*/  FFMA R10, R9, R11, R0 ;  /* 0x0000000b090a7223 */ /* 0x000fe40000000000 */
[----:B------:R-:W-:Y:S02]  /*0b40*/  IMAD.IADD R5, R5, 0x1, R4 ;  /* 0x0000000105057824 */ /* 0x000fe400078e0204 */
[----:B------:R-:W-:-:S05]  /*0b50*/  FFMA R0, R14, R10, R11 ;  /* 0x0000000a0e007223 */ /* 0x000fca000000000b */
[----:B------:R-:W-:-:S04]  /*0b60*/  SHF.R.U32.HI R3, RZ, 0x17, R0 ;  /* 0x00000017ff037819 */ /* 0x000fc80000011600 */
[----:B------:R-:W-:-:S05]  /*0b70*/  LOP3.LUT R3, R3, 0xff, RZ, 0xc0, !PT ;  /* 0x000000ff03037812 */ /* 0x000fca00078ec0ff */
[----:B------:R-:W-:-:S04]  /*0b80*/  IMAD.IADD R9, R3, 0x1, R5 ;  /* 0x0000000103097824 */ /* 0x000fc800078e0205 */
[----:B------:R-:W-:-:S05]  /*0b90*/  VIADD R3, R9, 0xffffffff ;  /* 0xffffffff09037836 */ /* 0x000fca0000000000 */
[----:B------:R-:W-:-:S13]  /*0ba0*/  ISETP.GE.U32.AND P0, PT, R3, 0xfe, PT ;  /* 0x000000fe0300780c */ /* 0x000fda0003f06070 */
[----:B------:R-:W-:Y:S05]  /*0bb0*/  @!P0 BRA `(.L_x_7) ;  /* 0x0000000000808947 */ /* 0x000fea0003800000 */
[----:B------:R-:W-:-:S13]  /*0bc0*/  ISETP.GT.AND P0, PT, R9, 0xfe, PT ;  /* 0x000000fe0900780c */ /* 0x000fda0003f04270 */
[----:B------:R-:W-:Y:S05]  /*0bd0*/  @P0 BRA `(.L_x_8) ;  /* 0x00000000006c0947 */ /* 0x000fea0003800000 */
[----:B------:R-:W-:-:S13]  /*0be0*/  ISETP.GE.AND P0, PT, R9, 0x1, PT ;  /* 0x000000010900780c */ /* 0x000fda0003f06270 */
[----:B------:R-:W-:Y:S05]  /*0bf0*/  @P0 BRA `(.L_x_9) ;  /* 0x0000000000980947 */ /* 0x000fea0003800000 */
[----:B------:R-:W-:Y:S02]  /*0c00*/  ISETP.GE.AND P0, PT, R9, -0x18, PT ;  /* 0xffffffe80900780c */ /* 0x000fe40003f06270 */
[----:B------:R-:W-:-:S11]  /*0c10*/  LOP3.LUT R0, R0, 0x80000000, RZ, 0xc0, !PT ;  /* 0x8000000000007812 */ /* 0x000fd600078ec0ff */
[----:B------:R-:W-:Y:S05]  /*0c20*/  @!P0 BRA `(.L_x_9) ;  /* 0x00000000008c8947 */ /* 0x000fea0003800000 */
[CCC-:B------:R-:W-:Y:S01]  /*0c30*/  FFMA.RZ R3, R14.reuse, R10.reuse, R11.reuse ;  /* 0x0000000a0e037223 */ /* 0x1c0fe2000000c00b */
[C---:B------:R-:W-:Y:S02]  /*0c40*/  VIADD R8, R9.reuse, 0x20 ;  /* 0x0000002009087836 */ /* 0x040fe40000000000 */
[CCC-:B------:R-:W-:Y:S01]  /*0c50*/  FFMA.RM R4, R14.reuse, R10.reuse, R11.reuse ;  /* 0x0000000a0e047223 */ /* 0x1c0fe2000000400b */
[----:B------:R-:W-:Y:S02]  /*0c60*/  ISETP.NE.AND P2, PT, R9, RZ, PT ;  /* 0x000000ff0900720c */ /* 0x000fe40003f45270 */
[----:B------:R-:W-:Y:S01]  /*0c70*/  LOP3.LUT R5, R3, 0x7fffff, RZ, 0xc0, !PT ;  /* 0x007fffff03057812 */ /* 0x000fe200078ec0ff */
[----:B------:R-:W-:Y:S01]  /*0c80*/  FFMA.RP R3, R14, R10, R11 ;  /* 0x0000000a0e037223 */ /* 0x000fe2000000800b */
[----:B------:R-:W-:Y:S01]  /*0c90*/  ISETP.NE.AND P1, PT, R9, RZ, PT ;  /* 0x000000ff0900720c */ /* 0x000fe20003f25270 */
[----:B------:R-:W-:Y:S01]  /*0ca0*/  IMAD.MOV R9, RZ, RZ, -R9 ;  /* 0x000000ffff097224 */ /* 0x000fe200078e0a09 */
[----:B------:R-:W-:-:S02]  /*0cb0*/  LOP3.LUT R5, R5, 0x800000, RZ, 0xfc, !PT ;  /* 0x0080000005057812 */ /* 0x000fc400078efcff */
[----:B------:R-:W-:Y:S02]  /*0cc0*/  FSETP.NEU.FTZ.AND P0, PT, R3, R4, PT ;  /* 0x000000040300720b */ /* 0x000fe40003f1d000 */
[----:B------:R-:W-:Y:S02]  /*0cd0*/  SHF.L.U32 R8, R5, R8, RZ ;  /* 0x0000000805087219 */ /* 0x000fe400000006ff */
[----:B------:R-:W-:Y:S02]  /*0ce0*/  SEL R4, R9, RZ, P2 ;  /* 0x000000ff09047207 */ /* 0x000fe40001000000 */
[----:B------:R-:W-:Y:S02]  /*0cf0*/  ISETP.NE.AND P1, PT, R8, RZ, P1 ;  /* 0x000000ff0800720c */ /* 0x000fe40000f25270 */
[----:B------:R-:W-:Y:S02]  /*0d00*/  SHF.R.U32.HI R4, RZ, R4, R5 ;  /* 0x00000004ff047219 */ /* 0x000fe40000011605 */
[----:B------:R-:W-:-:S02]  /*0d10*/  PLOP3.LUT P0, PT, P0, P1, PT, 0xf8, 0x8f ;  /* 0x00000000008f781c */ /* 0x000fc40000703f70 */
[----:B------:R-:W-:Y:S02]  /*0d20*/  SHF.R.U32.HI R8, RZ, 0x1, R4 ;  /* 0x00000001ff087819 */ /* 0x000fe40000011604 */
[----:B------:R-:W-:-:S04]  /*0d30*/  SEL R3, RZ, 0x1, !P0 ;  /* 0x00000001ff037807 */ /* 0x000fc80004000000 */
[----:B------:R-:W-:-:S04]  /*0d40*/  LOP3.LUT R3, R3, 0x1, R8, 0xf8, !PT ;  /* 0x0000000103037812 */ /* 0x000fc800078ef808 */
[----:B------:R-:W-:-:S05]  /*0d50*/  LOP3.LUT R3, R3, R4, RZ, 0xc0, !PT ;  /* 0x0000000403037212 */ /* 0x000fca00078ec0ff */
[----:B------:R-:W-:-:S05]  /*0d60*/  IMAD.IADD R3, R8, 0x1, R3 ;  /* 0x0000000108037824 */ /* 0x000fca00078e0203 */
[----:B------:R-:W-:Y:S01]  /*0d70*/  LOP3.LUT R0, R3, R0, RZ, 0xfc, !PT ;  /* 0x0000000003007212 */ /* 0x000fe200078efcff */
[----:B------:R-:W-:Y:S06]  /*0d80*/  BRA `(.L_x_9) ;  /* 0x0000000000347947 */ /* 0x000fec0003800000 */
.L_x_8:
[----:B------:R-:W-:-:S04]  /*0d90*/  LOP3.LUT R0, R0, 0x80000000, RZ, 0xc0, !PT ;  /* 0x8000000000007812 */ /* 0x000fc800078ec0ff */
[----:B------:R-:W-:Y:S01]  /*0da0*/  LOP3.LUT R0, R0, 0x7f800000, RZ, 0xfc, !PT ;  /* 0x7f80000000007812 */ /* 0x000fe200078efcff */
[----:B------:R-:W-:Y:S06]  /*0db0*/  BRA `(.L_x_9) ;  /* 0x0000000000287947 */ /* 0x000fec0003800000 */
.L_x_7:
[----:B------:R-:W-:Y:S01]  /*0dc0*/  IMAD R0, R5, 0x800000, R0 ;  /* 0x0080000005007824 */ /* 0x000fe200078e0200 */
[----:B------:R-:W-:Y:S06]  /*0dd0*/  BRA `(.L_x_9) ;  /* 0x0000000000207947 */ /* 0x000fec0003800000 */
.L_x_6:
[----:B------:R-:W-:-:S04]  /*0de0*/  LOP3.LUT R0, R3, 0x80000000, R0, 0x48, !PT ;  /* 0x8000000003007812 */ /* 0x000fc800078e4800 */
[----:B------:R-:W-:Y:S01]  /*0df0*/  LOP3.LUT R0, R0, 0x7f800000, RZ, 0xfc, !PT ;  /* 0x7f80000000007812 */ /* 0x000fe200078efcff */
[----:B------:R-:W-:Y:S06]  /*0e00*/  BRA `(.L_x_9) ;  /* 0x0000000000147947 */ /* 0x000fec0003800000 */
.L_x_5:
[----:B------:R-:W-:Y:S01]  /*0e10*/  LOP3.LUT R0, R3, 0x80000000, R0, 0x48, !PT ;  /* 0x8000000003007812 */ /* 0x000fe200078e4800 */
[----:B------:R-:W-:Y:S06]  /*0e20*/  BRA `(.L_x_9) ;  /* 0x00000000000c7947 */ /* 0x000fec0003800000 */
.L_x_4:
[----:B------:R-:W0:Y:S01]  /*0e30*/  MUFU.RSQ R0, -QNAN ;  /* 0xffc0000000007908 */ /* 0x000e220000001400 */
[----:B------:R-:W-:Y:S05]  /*0e40*/  BRA `(.L_x_9) ;  /* 0x0000000000047947 */ /* 0x000fea0003800000 */
.L_x_3:
[----:B------:R-:W-:-:S07]  /*0e50*/  FADD.FTZ R0, R0, R3 ;  /* 0x0000000300007221 */ /* 0x000fce0000010000 */
.L_x_9:
[----:B------:R-:W-:-:S04]  /*0e60*/  IMAD.MOV.U32 R3, RZ, RZ, 0x0 ;  /* 0x00000000ff037424 */ /* 0x000fc800078e00ff */
[----:B0-----:R-:W-:Y:S05]  /*0e70*/  RET.REL.NODEC R2 `(_Z28preprocess_bgr_to_chw_kernelPKhiiiPfii) ;  /* 0xfffffff002607950 */ /* 0x001fea0003c3ffff */
.L_x_10:
[----:B------:R-:W-:-:S00]  /*0e80*/  BRA `(.L_x_10) ;  /* 0xfffffffc00fc7947 */ /* 0x000fc0000383ffff */
[----:B------:R-:W-:-:S00]  /*0e90*/  NOP ;  /* 0x0000000000007918 */ /* 0x000fc00000000000 */
        /* <DEDUP_REMOVED lines=14> */
.L_x_11:


//--------------------- .nv.shared.reserved.0     --------------------------
	.section	.nv.shared.reserved.0,"aw",@nobits
	.weak		__nv_reservedSMEM_offset_0_alias
	.size		__nv_reservedSMEM_offset_0_alias, 0, 64
	.other		__nv_reservedSMEM_offset_0_alias,@"STO_CUDA_RESERVED_SHARED STV_DEFAULT"
__nv_reservedSMEM_offset_0_alias:
	.zero		0
	.zero		64


//--------------------- .nv.constant0._Z28preprocess_bgr_to_chw_kernelPKhiiiPfii --------------------------
	.section	.nv.constant0._Z28preprocess_bgr_to_chw_kernelPKhiiiPfii,"a",@progbits
	.sectionflags	@""
	.align	4
.nv.constant0._Z28preprocess_bgr_to_chw_kernelPKhiiiPfii:
	.zero		936


//--------------------- SYMBOLS --------------------------

	.type		.nv.reservedSmem.offset0,@object
	.size		.nv.reservedSmem.offset0,0x4
